//
// Generated by NVIDIA NVVM Compiler
//
// Compiler Build ID: CL-36424714
// Cuda compilation tools, release 13.0, V13.0.88
// Based on NVVM 20.0.0
//

.version 9.0
.target sm_100
.address_size 64

	// .globl	_Z5hellov
.extern .func  (.param .b32 func_retval0) vprintf
(
	.param .b64 vprintf_param_0,
	.param .b64 vprintf_param_1
)
;
.global .align 1 .b8 $str[31] = {84, 104, 105, 115, 32, 105, 115, 32, 116, 104, 114, 101, 97, 100, 32, 37, 100, 32, 105, 110, 32, 98, 108, 111, 99, 107, 32, 37, 100, 10};

.visible .entry _Z5hellov()
{
	.local .align 8 .b8 	__local_depot0[8];
	.reg .b64 	%SP;
	.reg .b64 	%SPL;
	.reg .b32 	%r<5>;
	.reg .b64 	%rd<5>;

	mov.u64 	%SPL, __local_depot0;
	cvta.local.u64 	%SP, %SPL;
	add.u64 	%rd1, %SP, 0;
	add.u64 	%rd2, %SPL, 0;
	mov.u32 	%r1, %tid.x;
	mov.u32 	%r2, %ctaid.x;
	st.local.v2.u32 	[%rd2], {%r1, %r2};
	mov.u64 	%rd3, $str;
	cvta.global.u64 	%rd4, %rd3;
	{ // callseq 0, 0
	.param .b64 param0;
	st.param.b64 	[param0], %rd4;
	.param .b64 param1;
	st.param.b64 	[param1], %rd1;
	.param .b32 retval0;
	call.uni (retval0), 
	vprintf, 
	(
	param0, 
	param1
	);
	ld.param.b32 	%r3, [retval0];
	} // callseq 0
	ret;

}


// ===== COMPILED SASS (sm_100) =====

	.target	sm_100

	.elftype	@"ET_EXEC"


//--------------------- .note.nv.tkinfo           --------------------------
	.section	.note.nv.tkinfo,"",@"SHT_NOTE"
	.sectionflags	@"SHF_NOTE_NV_TKINFO"
	.tkinfo
        /*0018*/ 	.word	0x00000002
        /*0030*/ 	.string	""
        /*0030*/ 	.string	"ptxas"
        /*0030*/ 	.string	"Cuda compilation tools, release 13.0, V13.0.88"
        /*0030*/ 	.string	"Build cuda_13.0.r13.0/compiler.36424714_0"
        /*0030*/ 	.string	"-arch sm_100 -m 64 "



//--------------------- .note.nv.cuinfo           --------------------------
	.section	.note.nv.cuinfo,"",@"SHT_NOTE"
	.sectionflags	@"SHF_NOTE_NV_CUINFO"
        /*0018*/ 	.short	0x0002
        /*001a*/ 	.short	0x0064
        /*001c*/ 	.short	0x0082
	.zero		2


//--------------------- .nv.info                  --------------------------
	.section	.nv.info,"",@"SHT_CUDA_INFO"
	.align	4


	//----- nvinfo : EIATTR_REGCOUNT
	.align		4
        /*0000*/ 	.byte	0x04, 0x2f
        /*0002*/ 	.short	(.L_2 - .L_1)
	.align		4
.L_1:
        /*0004*/ 	.word	index@(_Z5hellov)
        /*0008*/ 	.word	0x00000018


	//----- nvinfo : EIATTR_FRAME_SIZE
	.align		4
.L_2:
        /*000c*/ 	.byte	0x04, 0x11
        /*000e*/ 	.short	(.L_4 - .L_3)
	.align		4
.L_3:
        /*0010*/ 	.word	index@(_Z5hellov)
        /*0014*/ 	.word	0x00000008


	//----- nvinfo : EIATTR_MIN_STACK_SIZE
	.align		4
.L_4:
        /*0018*/ 	.byte	0x04, 0x12
        /*001a*/ 	.short	(.L_6 - .L_5)
	.align		4
.L_5:
        /*001c*/ 	.word	index@(_Z5hellov)
        /*0020*/ 	.word	0x00000008
.L_6:


//--------------------- .nv.compat                --------------------------
	.section	.nv.compat,"",@"SHT_CUDA_COMPAT_INFO"
	.align	4
        /*0000*/ 	.byte	0x02, 0x09, 0x00, 0x00, 0x02, 0x02, 0x01, 0x00, 0x02, 0x05, 0x05, 0x00, 0x03, 0x07, 0x01, 0x01
        /*0010*/ 	.byte	0x02, 0x03, 0x00, 0x00, 0x02, 0x06, 0x01, 0x00, 0x04, 0x0b, 0x08, 0x00, 0x09, 0x00, 0x00, 0x00
        /*0020*/ 	.byte	0x00, 0x00, 0x00, 0x00


//--------------------- .nv.info._Z5hellov        --------------------------
	.section	.nv.info._Z5hellov,"",@"SHT_CUDA_INFO"
	.sectionflags	@""
	.align	4


	//----- nvinfo : EIATTR_CUDA_API_VERSION
	.align		4
        /*0000*/ 	.byte	0x04, 0x37
        /*0002*/ 	.short	(.L_8 - .L_7)
.L_7:
        /*0004*/ 	.word	0x00000082


	//----- nvinfo : EIATTR_SPARSE_MMA_MASK
	.align		4
.L_8:
        /*0008*/ 	.byte	0x03, 0x50
        /*000a*/ 	.short	0x0000


	//----- nvinfo : EIATTR_MAXREG_COUNT
	.align		4
        /*000c*/ 	.byte	0x03, 0x1b
        /*000e*/ 	.short	0x00ff


	//----- nvinfo : EIATTR_EXTERNS
	.align		4
        /*0010*/ 	.byte	0x04, 0x0f
        /*0012*/ 	.short	(.L_10 - .L_9)


	//   ....[0]....
	.align		4
.L_9:
        /*0014*/ 	.word	index@(vprintf)


	//----- nvinfo : EIATTR_MERCURY_ISA_VERSION
	.align		4
.L_10:
        /*0018*/ 	.byte	0x03, 0x5f
        /*001a*/ 	.short	0x0101


	//----- nvinfo : EIATTR_VRC_CTA_INIT_COUNT
	.align		4
        /*001c*/ 	.byte	0x02, 0x4a
	.zero		1
	.zero		1


	//----- nvinfo : EIATTR_SYSCALL_OFFSETS
	.align		4
        /*0020*/ 	.byte	0x04, 0x46
        /*0022*/ 	.short	(.L_12 - .L_11)


	//   ....[0]....
.L_11:
        /*0024*/ 	.word	0x000000f0


	//----- nvinfo : EIATTR_EXIT_INSTR_OFFSETS
	.align		4
.L_12:
        /*0028*/ 	.byte	0x04, 0x1c
        /*002a*/ 	.short	(.L_14 - .L_13)


	//   ....[0]....
.L_13:
        /*002c*/ 	.word	0x00000100


	//----- nvinfo : EIATTR_SW_WAR
	.align		4
.L_14:
        /*0030*/ 	.byte	0x04, 0x36
        /*0032*/ 	.short	(.L_16 - .L_15)
.L_15:
        /*0034*/ 	.word	0x00000008
.L_16:


//--------------------- .nv.callgraph             --------------------------
	.section	.nv.callgraph,"",@"SHT_CUDA_CALLGRAPH"
	.align	4
	.sectionentsize	8
	.align		4
        /*0000*/ 	.word	0x00000000
	.align		4
        /*0004*/ 	.word	0xffffffff
	.align		4
        /*0008*/ 	.word	index@(_Z5hellov)
	.align		4
        /*000c*/ 	.word	index@(vprintf)
	.align		4
        /*0010*/ 	.word	0x00000000
	.align		4
        /*0014*/ 	.word	0xfffffffe
	.align		4
        /*0018*/ 	.word	0x00000000
	.align		4
        /*001c*/ 	.word	0xfffffffd
	.align		4
        /*0020*/ 	.word	0x00000000
	.align		4
        /*0024*/ 	.word	0xfffffffc


//--------------------- .nv.constant4             --------------------------
	.section	.nv.constant4,"a",@progbits
	.align	8
	.align		8
.nv.constant4:
        /*0000*/ 	.dword	vprintf
	.align		8
        /*0008*/ 	.dword	$str


//--------------------- .text._Z5hellov           --------------------------
	.section	.text._Z5hellov,"ax",@progbits
	.align	128
        .global         _Z5hellov
        .type           _Z5hellov,@function
        .size           _Z5hellov,(.L_x_2 - _Z5hellov)
        .other          _Z5hellov,@"STO_CUDA_ENTRY STV_DEFAULT"
_Z5hellov:
.text._Z5hellov:
[----:B------:R-:W0:Y:S01]  /*0000*/  LDC R1, c[0x0][0x37c] ;  /* 0x0000df00ff017b82 */ /* 0x000e220000000800 */
[----:B------:R-:W1:Y:S01]  /*0010*/  S2R R8, SR_TID.X ;  /* 0x0000000000087919 */ /* 0x000e620000002100 */
[----:B0-----:R-:W-:Y:S01]  /*0020*/  VIADD R1, R1, 0xfffffff8 ;  /* 0xfffffff801017836 */ /* 0x001fe20000000000 */
[----:B------:R-:W-:Y:S01]  /*0030*/  MOV R0, 0x0 ;  /* 0x0000000000007802 */ /* 0x000fe20000000f00 */
[----:B------:R-:W0:Y:S01]  /*0040*/  LDCU UR4, c[0x0][0x2f8] ;  /* 0x00005f00ff0477ac */ /* 0x000e220008000800 */
[----:B------:R-:W1:Y:S03]  /*0050*/  S2R R9, SR_CTAID.X ;  /* 0x0000000000097919 */ /* 0x000e660000002500 */
[----:B------:R2:W3:Y:S01]  /*0060*/  LDC.64 R2, c[0x4][R0] ;  /* 0x0100000000027b82 */ /* 0x0004e20000000a00 */
[----:B------:R-:W4:Y:S01]  /*0070*/  LDCU.64 UR6, c[0x4][0x8] ;  /* 0x01000100ff0677ac */ /* 0x000f220008000a00 */
[----:B------:R-:W5:Y:S01]  /*0080*/  LDCU UR5, c[0x0][0x2fc] ;  /* 0x00005f80ff0577ac */ /* 0x000f620008000800 */
[----:B0-----:R-:W-:Y:S01]  /*0090*/  IADD3 R6, P0, PT, R1, UR4, RZ ;  /* 0x0000000401067c10 */ /* 0x001fe2000ff1e0ff */
[----:B----4-:R-:W-:Y:S01]  /*00a0*/  IMAD.U32 R4, RZ, RZ, UR6 ;  /* 0x00000006ff047e24 */ /* 0x010fe2000f8e00ff */
[----:B------:R-:W-:-:S03]  /*00b0*/  MOV R5, UR7 ;  /* 0x0000000700057c02 */ /* 0x000fc60008000f00 */
[----:B-----5:R-:W-:Y:S01]  /*00c0*/  IMAD.X R7, RZ, RZ, UR5, P0 ;  /* 0x00000005ff077e24 */ /* 0x020fe200080e06ff */
[----:B-1----:R2:W-:Y:S07]  /*00d0*/  STL.64 [R1], R8 ;  /* 0x0000000801007387 */ /* 0x0025ee0000100a00 */
[----:B------:R-:W-:-:S07]  /*00e0*/  LEPC R20, `(.L_x_0) ;  /* 0x000000001014794e */ /* 0x000fce0000000000 */
[----:B--23--:R-:W-:Y:S05]  /*00f0*/  CALL.ABS.NOINC R2 ;  /* 0x0000000002007343 */ /* 0x00cfea0003c00000 */
.L_x_0:
[----:B------:R-:W-:Y:S05]  /*0100*/  EXIT ;  /* 0x000000000000794d */ /* 0x000fea0003800000 */
.L_x_1:
[----:B------:R-:W-:-:S00]  /*0110*/  BRA `(.L_x_1) ;  /* 0xfffffffc00fc7947 */ /* 0x000fc0000383ffff */
[----:B------:R-:W-:-:S00]  /*0120*/  NOP ;  /* 0x0000000000007918 */ /* 0x000fc00000000000 */
        /* <DEDUP_REMOVED lines=13> */
.L_x_2:


//--------------------- .nv.global.init           --------------------------
	.section	.nv.global.init,"aw",@progbits
.nv.global.init:
	.type		$str,@object
	.size		$str,(.L_0 - $str)
$str:
        /*0000*/ 	.byte	0x54, 0x68, 0x69, 0x73, 0x20, 0x69, 0x73, 0x20, 0x74, 0x68, 0x72, 0x65, 0x61, 0x64, 0x20, 0x25
        /*0010*/ 	.byte	0x64, 0x20, 0x69, 0x6e, 0x20, 0x62, 0x6c, 0x6f, 0x63, 0x6b, 0x20, 0x25, 0x64, 0x0a, 0x00
.L_0:


//--------------------- .nv.shared.reserved.0     --------------------------
	.section	.nv.shared.reserved.0,"aw",@nobits
	.weak		__nv_reservedSMEM_offset_0_alias
	.size		__nv_reservedSMEM_offset_0_alias, 0, 64
	.other		__nv_reservedSMEM_offset_0_alias,@"STO_CUDA_RESERVED_SHARED STV_DEFAULT"
__nv_reservedSMEM_offset_0_alias:
	.zero		0
	.zero		64


//--------------------- .nv.constant0._Z5hellov   --------------------------
	.section	.nv.constant0._Z5hellov,"a",@progbits
	.sectionflags	@""
	.align	4
.nv.constant0._Z5hellov:
	.zero		896


//--------------------- SYMBOLS --------------------------

	.type		.nv.reservedSmem.offset0,@object
	.size		.nv.reservedSmem.offset0,0x4
	.type		vprintf,@function
